//
// Generated by NVIDIA NVVM Compiler
//
// Compiler Build ID: CL-36424714
// Cuda compilation tools, release 13.0, V13.0.88
// Based on NVVM 20.0.0
//

.version 9.0
.target sm_100
.address_size 64

	// .globl	_Z16transpose_devicePfS_ii
// _ZZ16transpose_devicePfS_iiE4tile has been demoted

.visible .entry _Z16transpose_devicePfS_ii(
	.param .u64 .ptr .align 1 _Z16transpose_devicePfS_ii_param_0,
	.param .u64 .ptr .align 1 _Z16transpose_devicePfS_ii_param_1,
	.param .u32 _Z16transpose_devicePfS_ii_param_2,
	.param .u32 _Z16transpose_devicePfS_ii_param_3
)
{
	.reg .pred 	%p<4>;
	.reg .b32 	%r<26>;
	.reg .b32 	%f<3>;
	.reg .b64 	%rd<9>;
	// demoted variable
	.shared .align 4 .b8 _ZZ16transpose_devicePfS_iiE4tile[1088];
	ld.param.u64 	%rd1, [_Z16transpose_devicePfS_ii_param_0];
	ld.param.u64 	%rd2, [_Z16transpose_devicePfS_ii_param_1];
	ld.param.u32 	%r7, [_Z16transpose_devicePfS_ii_param_2];
	ld.param.u32 	%r9, [_Z16transpose_devicePfS_ii_param_3];
	mov.u32 	%r1, %ctaid.x;
	mov.u32 	%r10, %ntid.x;
	mov.u32 	%r2, %tid.x;
	mad.lo.s32 	%r3, %r1, %r10, %r2;
	mov.u32 	%r4, %ctaid.y;
	mov.u32 	%r11, %ntid.y;
	mov.u32 	%r5, %tid.y;
	mad.lo.s32 	%r12, %r4, %r11, %r5;
	setp.ge.s32 	%p1, %r3, %r7;
	setp.ge.s32 	%p2, %r12, %r9;
	or.pred  	%p3, %p1, %p2;
	@%p3 bra 	$L__BB0_2;
	cvta.to.global.u64 	%rd3, %rd1;
	cvta.to.global.u64 	%rd4, %rd2;
	mad.lo.s32 	%r13, %r9, %r12, %r3;
	mul.wide.s32 	%rd5, %r13, 4;
	add.s64 	%rd6, %rd3, %rd5;
	ld.global.f32 	%f1, [%rd6];
	mov.u32 	%r14, _ZZ16transpose_devicePfS_iiE4tile;
	mad.lo.s32 	%r15, %r5, 68, %r14;
	shl.b32 	%r16, %r2, 2;
	add.s32 	%r17, %r15, %r16;
	st.shared.f32 	[%r17], %f1;
	bar.sync 	0;
	shl.b32 	%r18, %r1, 4;
	add.s32 	%r19, %r18, %r5;
	shl.b32 	%r20, %r4, 4;
	add.s32 	%r21, %r20, %r2;
	mad.lo.s32 	%r22, %r2, 68, %r14;
	shl.b32 	%r23, %r5, 2;
	add.s32 	%r24, %r22, %r23;
	ld.shared.f32 	%f2, [%r24];
	mad.lo.s32 	%r25, %r7, %r19, %r21;
	mul.wide.s32 	%rd7, %r25, 4;
	add.s64 	%rd8, %rd4, %rd7;
	st.global.f32 	[%rd8], %f2;
$L__BB0_2:
	ret;

}


// ===== COMPILED SASS (sm_100) =====

	.target	sm_100

	.elftype	@"ET_EXEC"


//--------------------- .note.nv.tkinfo           --------------------------
	.section	.note.nv.tkinfo,"",@"SHT_NOTE"
	.sectionflags	@"SHF_NOTE_NV_TKINFO"
	.tkinfo
        /*0018*/ 	.word	0x00000002
        /*0030*/ 	.string	""
        /*0030*/ 	.string	"ptxas"
        /*0030*/ 	.string	"Cuda compilation tools, release 13.0, V13.0.88"
        /*0030*/ 	.string	"Build cuda_13.0.r13.0/compiler.36424714_0"
        /*0030*/ 	.string	"-arch sm_100 -m 64 "



//--------------------- .note.nv.cuinfo           --------------------------
	.section	.note.nv.cuinfo,"",@"SHT_NOTE"
	.sectionflags	@"SHF_NOTE_NV_CUINFO"
        /*0018*/ 	.short	0x0002
        /*001a*/ 	.short	0x0064
        /*001c*/ 	.short	0x0082
	.zero		2


//--------------------- .nv.info                  --------------------------
	.section	.nv.info,"",@"SHT_CUDA_INFO"
	.align	4


	//----- nvinfo : EIATTR_REGCOUNT
	.align		4
        /*0000*/ 	.byte	0x04, 0x2f
        /*0002*/ 	.short	(.L_1 - .L_0)
	.align		4
.L_0:
        /*0004*/ 	.word	index@(_Z16transpose_devicePfS_ii)
        /*0008*/ 	.word	0x0000000e


	//----- nvinfo : EIATTR_FRAME_SIZE
	.align		4
.L_1:
        /*000c*/ 	.byte	0x04, 0x11
        /*000e*/ 	.short	(.L_3 - .L_2)
	.align		4
.L_2:
        /*0010*/ 	.word	index@(_Z16transpose_devicePfS_ii)
        /*0014*/ 	.word	0x00000000


	//----- nvinfo : EIATTR_MIN_STACK_SIZE
	.align		4
.L_3:
        /*0018*/ 	.byte	0x04, 0x12
        /*001a*/ 	.short	(.L_5 - .L_4)
	.align		4
.L_4:
        /*001c*/ 	.word	index@(_Z16transpose_devicePfS_ii)
        /*0020*/ 	.word	0x00000000
.L_5:


//--------------------- .nv.compat                --------------------------
	.section	.nv.compat,"",@"SHT_CUDA_COMPAT_INFO"
	.align	4
        /*0000*/ 	.byte	0x02, 0x09, 0x00, 0x00, 0x02, 0x02, 0x01, 0x00, 0x02, 0x05, 0x05, 0x00, 0x03, 0x07, 0x01, 0x01
        /*0010*/ 	.byte	0x02, 0x03, 0x00, 0x00, 0x02, 0x06, 0x01, 0x00, 0x04, 0x0b, 0x08, 0x00, 0x09, 0x00, 0x00, 0x00
        /*0020*/ 	.byte	0x00, 0x00, 0x00, 0x00


//--------------------- .nv.info._Z16transpose_devicePfS_ii --------------------------
	.section	.nv.info._Z16transpose_devicePfS_ii,"",@"SHT_CUDA_INFO"
	.sectionflags	@""
	.align	4


	//----- nvinfo : EIATTR_CUDA_API_VERSION
	.align		4
        /*0000*/ 	.byte	0x04, 0x37
        /*0002*/ 	.short	(.L_7 - .L_6)
.L_6:
        /*0004*/ 	.word	0x00000082


	//----- nvinfo : EIATTR_KPARAM_INFO
	.align		4
.L_7:
        /*0008*/ 	.byte	0x04, 0x17
        /*000a*/ 	.short	(.L_9 - .L_8)
.L_8:
        /*000c*/ 	.word	0x00000000
        /*0010*/ 	.short	0x0003
        /*0012*/ 	.short	0x0014
        /*0014*/ 	.byte	0x00, 0xf0, 0x11, 0x00


	//----- nvinfo : EIATTR_KPARAM_INFO
	.align		4
.L_9:
        /*0018*/ 	.byte	0x04, 0x17
        /*001a*/ 	.short	(.L_11 - .L_10)
.L_10:
        /*001c*/ 	.word	0x00000000
        /*0020*/ 	.short	0x0002
        /*0022*/ 	.short	0x0010
        /*0024*/ 	.byte	0x00, 0xf0, 0x11, 0x00


	//----- nvinfo : EIATTR_KPARAM_INFO
	.align		4
.L_11:
        /*0028*/ 	.byte	0x04, 0x17
        /*002a*/ 	.short	(.L_13 - .L_12)
.L_12:
        /*002c*/ 	.word	0x00000000
        /*0030*/ 	.short	0x0001
        /*0032*/ 	.short	0x0008
        /*0034*/ 	.byte	0x00, 0xf5, 0x21, 0x00


	//----- nvinfo : EIATTR_KPARAM_INFO
	.align		4
.L_13:
        /*0038*/ 	.byte	0x04, 0x17
        /*003a*/ 	.short	(.L_15 - .L_14)
.L_14:
        /*003c*/ 	.word	0x00000000
        /*0040*/ 	.short	0x0000
        /*0042*/ 	.short	0x0000
        /*0044*/ 	.byte	0x00, 0xf5, 0x21, 0x00


	//----- nvinfo : EIATTR_SPARSE_MMA_MASK
	.align		4
.L_15:
        /*0048*/ 	.byte	0x03, 0x50
        /*004a*/ 	.short	0x0000


	//----- nvinfo : EIATTR_MAXREG_COUNT
	.align		4
        /*004c*/ 	.byte	0x03, 0x1b
        /*004e*/ 	.short	0x00ff


	//----- nvinfo : EIATTR_NUM_BARRIERS
	.align		4
        /*0050*/ 	.byte	0x02, 0x4c
        /*0052*/ 	.byte	0x01
	.zero		1


	//----- nvinfo : EIATTR_MERCURY_ISA_VERSION
	.align		4
        /*0054*/ 	.byte	0x03, 0x5f
        /*0056*/ 	.short	0x0101


	//----- nvinfo : EIATTR_VRC_CTA_INIT_COUNT
	.align		4
        /*0058*/ 	.byte	0x02, 0x4a
	.zero		1
	.zero		1


	//----- nvinfo : EIATTR_EXIT_INSTR_OFFSETS
	.align		4
        /*005c*/ 	.byte	0x04, 0x1c
        /*005e*/ 	.short	(.L_17 - .L_16)


	//   ....[0]....
.L_16:
        /*0060*/ 	.word	0x000000c0


	//   ....[1]....
        /*0064*/ 	.word	0x00000220


	//----- nvinfo : EIATTR_CBANK_PARAM_SIZE
	.align		4
.L_17:
        /*0068*/ 	.byte	0x03, 0x19
        /*006a*/ 	.short	0x0018


	//----- nvinfo : EIATTR_PARAM_CBANK
	.align		4
        /*006c*/ 	.byte	0x04, 0x0a
        /*006e*/ 	.short	(.L_19 - .L_18)
	.align		4
.L_18:
        /*0070*/ 	.word	index@(.nv.constant0._Z16transpose_devicePfS_ii)
        /*0074*/ 	.short	0x0380
        /*0076*/ 	.short	0x0018


	//----- nvinfo : EIATTR_SW_WAR
	.align		4
.L_19:
        /*0078*/ 	.byte	0x04, 0x36
        /*007a*/ 	.short	(.L_21 - .L_20)
.L_20:
        /*007c*/ 	.word	0x00000008
.L_21:


//--------------------- .nv.callgraph             --------------------------
	.section	.nv.callgraph,"",@"SHT_CUDA_CALLGRAPH"
	.align	4
	.sectionentsize	8
	.align		4
        /*0000*/ 	.word	0x00000000
	.align		4
        /*0004*/ 	.word	0xffffffff
	.align		4
        /*0008*/ 	.word	0x00000000
	.align		4
        /*000c*/ 	.word	0xfffffffe
	.align		4
        /*0010*/ 	.word	0x00000000
	.align		4
        /*0014*/ 	.word	0xfffffffd
	.align		4
        /*0018*/ 	.word	0x00000000
	.align		4
        /*001c*/ 	.word	0xfffffffc


//--------------------- .text._Z16transpose_devicePfS_ii --------------------------
	.section	.text._Z16transpose_devicePfS_ii,"ax",@progbits
	.align	128
        .global         _Z16transpose_devicePfS_ii
        .type           _Z16transpose_devicePfS_ii,@function
        .size           _Z16transpose_devicePfS_ii,(.L_x_1 - _Z16transpose_devicePfS_ii)
        .other          _Z16transpose_devicePfS_ii,@"STO_CUDA_ENTRY STV_DEFAULT"
_Z16transpose_devicePfS_ii:
.text._Z16transpose_devicePfS_ii:
[----:B------:R-:W-:Y:S01]  /*0000*/  LDC R1, c[0x0][0x37c] ;  /* 0x0000df00ff017b82 */ /* 0x000fe20000000800 */
[----:B------:R-:W0:Y:S01]  /*0010*/  S2R R11, SR_CTAID.Y ;  /* 0x00000000000b7919 */ /* 0x000e220000002600 */
[----:B------:R-:W1:Y:S01]  /*0020*/  LDCU UR4, c[0x0][0x360] ;  /* 0x00006c00ff0477ac */ /* 0x000e620008000800 */
[----:B------:R-:W0:Y:S01]  /*0030*/  S2R R10, SR_TID.Y ;  /* 0x00000000000a7919 */ /* 0x000e220000002200 */
[----:B------:R-:W0:Y:S01]  /*0040*/  LDCU UR5, c[0x0][0x364] ;  /* 0x00006c80ff0577ac */ /* 0x000e220008000800 */
[----:B------:R-:W1:Y:S01]  /*0050*/  S2R R7, SR_CTAID.X ;  /* 0x0000000000077919 */ /* 0x000e620000002500 */
[----:B------:R-:W2:Y:S01]  /*0060*/  LDCU.64 UR6, c[0x0][0x390] ;  /* 0x00007200ff0677ac */ /* 0x000ea20008000a00 */
[----:B------:R-:W1:Y:S01]  /*0070*/  S2R R8, SR_TID.X ;  /* 0x0000000000087919 */ /* 0x000e620000002100 */
[----:B0-----:R-:W-:-:S05]  /*0080*/  IMAD R5, R11, UR5, R10 ;  /* 0x000000050b057c24 */ /* 0x001fca000f8e020a */
[----:B--2---:R-:W-:Y:S01]  /*0090*/  ISETP.GE.AND P0, PT, R5, UR7, PT ;  /* 0x0000000705007c0c */ /* 0x004fe2000bf06270 */
[----:B-1----:R-:W-:-:S05]  /*00a0*/  IMAD R0, R7, UR4, R8 ;  /* 0x0000000407007c24 */ /* 0x002fca000f8e0208 */
[----:B------:R-:W-:-:S13]  /*00b0*/  ISETP.GE.OR P0, PT, R0, UR6, P0 ;  /* 0x0000000600007c0c */ /* 0x000fda0008706670 */
[----:B------:R-:W-:Y:S05]  /*00c0*/  @P0 EXIT ;  /* 0x000000000000094d */ /* 0x000fea0003800000 */
[----:B------:R-:W0:Y:S01]  /*00d0*/  LDC.64 R2, c[0x0][0x380] ;  /* 0x0000e000ff027b82 */ /* 0x000e220000000a00 */
[----:B------:R-:W1:Y:S01]  /*00e0*/  LDCU.64 UR4, c[0x0][0x358] ;  /* 0x00006b00ff0477ac */ /* 0x000e620008000a00 */
[----:B------:R-:W-:-:S04]  /*00f0*/  IMAD R5, R5, UR7, R0 ;  /* 0x0000000705057c24 */ /* 0x000fc8000f8e0200 */
[----:B0-----:R-:W-:-:S05]  /*0100*/  IMAD.WIDE R2, R5, 0x4, R2 ;  /* 0x0000000405027825 */ /* 0x001fca00078e0202 */
[----:B-1----:R0:W2:Y:S01]  /*0110*/  LDG.E R0, desc[UR4][R2.64] ;  /* 0x0000000402007981 */ /* 0x0020a2000c1e1900 */
[----:B------:R-:W-:Y:S01]  /*0120*/  MOV R4, 0x400 ;  /* 0x0000040000047802 */ /* 0x000fe20000000f00 */
[----:B------:R-:W1:Y:S01]  /*0130*/  S2R R5, SR_CgaCtaId ;  /* 0x0000000000057919 */ /* 0x000e620000008800 */
[----:B0-----:R-:W0:Y:S02]  /*0140*/  LDC.64 R2, c[0x0][0x388] ;  /* 0x0000e200ff027b82 */ /* 0x001e240000000a00 */
[----:B-1----:R-:W-:-:S05]  /*0150*/  LEA R4, R5, R4, 0x18 ;  /* 0x0000000405047211 */ /* 0x002fca00078ec0ff */
[--C-:B------:R-:W-:Y:S02]  /*0160*/  IMAD R5, R10, 0x44, R4.reuse ;  /* 0x000000440a057824 */ /* 0x100fe400078e0204 */
[----:B------:R-:W-:-:S03]  /*0170*/  IMAD R4, R8, 0x44, R4 ;  /* 0x0000004408047824 */ /* 0x000fc600078e0204 */
[----:B------:R-:W-:Y:S02]  /*0180*/  LEA R5, R8, R5, 0x2 ;  /* 0x0000000508057211 */ /* 0x000fe400078e10ff */
[----:B------:R-:W-:Y:S02]  /*0190*/  LEA R6, R10, R4, 0x2 ;  /* 0x000000040a067211 */ /* 0x000fe400078e10ff */
[----:B------:R-:W-:Y:S02]  /*01a0*/  LEA R4, R7, R10, 0x4 ;  /* 0x0000000a07047211 */ /* 0x000fe400078e20ff */
[----:B------:R-:W-:-:S05]  /*01b0*/  LEA R7, R11, R8, 0x4 ;  /* 0x000000080b077211 */ /* 0x000fca00078e20ff */
[----:B------:R-:W-:-:S04]  /*01c0*/  IMAD R7, R4, UR6, R7 ;  /* 0x0000000604077c24 */ /* 0x000fc8000f8e0207 */
[----:B0-----:R-:W-:Y:S01]  /*01d0*/  IMAD.WIDE R2, R7, 0x4, R2 ;  /* 0x0000000407027825 */ /* 0x001fe200078e0202 */
[----:B--2---:R-:W-:Y:S01]  /*01e0*/  STS [R5], R0 ;  /* 0x0000000005007388 */ /* 0x004fe20000000800 */
[----:B------:R-:W-:Y:S06]  /*01f0*/  BAR.SYNC.DEFER_BLOCKING 0x0 ;  /* 0x0000000000007b1d */ /* 0x000fec0000010000 */
[----:B------:R-:W0:Y:S04]  /*0200*/  LDS R9, [R6] ;  /* 0x0000000006097984 */ /* 0x000e280000000800 */
[----:B0-----:R-:W-:Y:S01]  /*0210*/  STG.E desc[UR4][R2.64], R9 ;  /* 0x0000000902007986 */ /* 0x001fe2000c101904 */
[----:B------:R-:W-:Y:S05]  /*0220*/  EXIT ;  /* 0x000000000000794d */ /* 0x000fea0003800000 */
.L_x_0:
[----:B------:R-:W-:-:S00]  /*0230*/  BRA `(.L_x_0) ;  /* 0xfffffffc00fc7947 */ /* 0x000fc0000383ffff */
[----:B------:R-:W-:-:S00]  /*0240*/  NOP ;  /* 0x0000000000007918 */ /* 0x000fc00000000000 */
        /* <DEDUP_REMOVED lines=11> */
.L_x_1:


//--------------------- .nv.shared._Z16transpose_devicePfS_ii --------------------------
	.section	.nv.shared._Z16transpose_devicePfS_ii,"aw",@nobits
	.sectionflags	@""
	.align	4
.nv.shared._Z16transpose_devicePfS_ii:
	.zero		2112


//--------------------- .nv.shared.reserved.0     --------------------------
	.section	.nv.shared.reserved.0,"aw",@nobits
	.weak		__nv_reservedSMEM_offset_0_alias
	.size		__nv_reservedSMEM_offset_0_alias, 0, 64
	.other		__nv_reservedSMEM_offset_0_alias,@"STO_CUDA_RESERVED_SHARED STV_DEFAULT"
__nv_reservedSMEM_offset_0_alias:
	.zero		0
	.zero		64


//--------------------- .nv.constant0._Z16transpose_devicePfS_ii --------------------------
	.section	.nv.constant0._Z16transpose_devicePfS_ii,"a",@progbits
	.sectionflags	@""
	.align	4
.nv.constant0._Z16transpose_devicePfS_ii:
	.zero		920


//--------------------- SYMBOLS --------------------------

	.type		.nv.reservedSmem.offset0,@object
	.size		.nv.reservedSmem.offset0,0x4
	.type		.nv.reservedSmem.cap,@object
	.size		.nv.reservedSmem.cap,0x4
